	.headerflags	@"EF_CUDA_TEXMODE_UNIFIED EF_CUDA_64BIT_ADDRESS EF_CUDA_ACCELERATORS EF_CUDA_SM90 EF_CUDA_VIRTUAL_SM(EF_CUDA_SM90)"
	.elftype	@"ET_EXEC"


//--------------------- .nv.info                  --------------------------
	.section	.nv.info,"",@"SHT_CUDA_INFO"
	.align	4


	//----- nvinfo : EIATTR_REGCOUNT
	.align		4
        /*0000*/ 	.byte	0x04, 0x2f
        /*0002*/ 	.short	(.L_2 - .L_1)
	.align		4
.L_1:
        /*0004*/ 	.word	index@(triton_per_fused_add_div_log_mean_mul_pow_sub_1)
        /*0008*/ 	.word	0x00000020


	//----- nvinfo : EIATTR_MIN_STACK_SIZE
	.align		4
.L_2:
        /*000c*/ 	.byte	0x04, 0x12
        /*000e*/ 	.short	(.L_4 - .L_3)
	.align		4
.L_3:
        /*0010*/ 	.word	index@(triton_per_fused_add_div_log_mean_mul_pow_sub_1)
        /*0014*/ 	.word	0x00000000


	//----- nvinfo : EIATTR_FRAME_SIZE
	.align		4
.L_4:
        /*0018*/ 	.byte	0x04, 0x11
        /*001a*/ 	.short	(.L_6 - .L_5)
	.align		4
.L_5:
        /*001c*/ 	.word	index@(triton_per_fused_add_div_log_mean_mul_pow_sub_1)
        /*0020*/ 	.word	0x00000000


	//----- nvinfo : EIATTR_MIN_STACK_SIZE
	.align		4
.L_6:
        /*0024*/ 	.byte	0x04, 0x12
        /*0026*/ 	.short	(.L_8 - .L_7)
	.align		4
.L_7:
        /*0028*/ 	.word	index@(triton_per_fused_add_div_log_mean_mul_pow_sub_1)
        /*002c*/ 	.word	0x00000000
.L_8:


//--------------------- .nv.info.triton_per_fused_add_div_log_mean_mul_pow_sub_1 --------------------------
	.section	.nv.info.triton_per_fused_add_div_log_mean_mul_pow_sub_1,"",@"SHT_CUDA_INFO"
	.sectionflags	@""
	.align	4


	//----- nvinfo : EIATTR_CUDA_API_VERSION
	.align		4
        /*0000*/ 	.byte	0x04, 0x37
        /*0002*/ 	.short	(.L_10 - .L_9)
.L_9:
        /*0004*/ 	.word	0x0000007c


	//----- nvinfo : EIATTR_KPARAM_INFO
	.align		4
.L_10:
        /*0008*/ 	.byte	0x04, 0x17
        /*000a*/ 	.short	(.L_12 - .L_11)
.L_11:
        /*000c*/ 	.word	0x00000000
        /*0010*/ 	.short	0x0004
        /*0012*/ 	.short	0x0020
        /*0014*/ 	.byte	0x00, 0xf0, 0x11, 0x00


	//----- nvinfo : EIATTR_KPARAM_INFO
	.align		4
.L_12:
        /*0018*/ 	.byte	0x04, 0x17
        /*001a*/ 	.short	(.L_14 - .L_13)
.L_13:
        /*001c*/ 	.word	0x00000000
        /*0020*/ 	.short	0x0003
        /*0022*/ 	.short	0x0018
        /*0024*/ 	.byte	0x00, 0xf4, 0x21, 0x00


	//----- nvinfo : EIATTR_KPARAM_INFO
	.align		4
.L_14:
        /*0028*/ 	.byte	0x04, 0x17
        /*002a*/ 	.short	(.L_16 - .L_15)
.L_15:
        /*002c*/ 	.word	0x00000000
        /*0030*/ 	.short	0x0002
        /*0032*/ 	.short	0x0010
        /*0034*/ 	.byte	0x00, 0xf4, 0x21, 0x00


	//----- nvinfo : EIATTR_KPARAM_INFO
	.align		4
.L_16:
        /*0038*/ 	.byte	0x04, 0x17
        /*003a*/ 	.short	(.L_18 - .L_17)
.L_17:
        /*003c*/ 	.word	0x00000000
        /*0040*/ 	.short	0x0001
        /*0042*/ 	.short	0x0008
        /*0044*/ 	.byte	0x00, 0xf4, 0x21, 0x00


	//----- nvinfo : EIATTR_KPARAM_INFO
	.align		4
.L_18:
        /*0048*/ 	.byte	0x04, 0x17
        /*004a*/ 	.short	(.L_20 - .L_19)
.L_19:
        /*004c*/ 	.word	0x00000000
        /*0050*/ 	.short	0x0000
        /*0052*/ 	.short	0x0000
        /*0054*/ 	.byte	0x00, 0xf4, 0x21, 0x00


	//----- nvinfo : EIATTR_SPARSE_MMA_MASK
	.align		4
.L_20:
        /*0058*/ 	.byte	0x03, 0x50
        /*005a*/ 	.short	0x0000


	//----- nvinfo : EIATTR_MAXREG_COUNT
	.align		4
        /*005c*/ 	.byte	0x03, 0x1b
        /*005e*/ 	.short	0x00ff


	//----- nvinfo : EIATTR_COOP_GROUP_MASK_REGIDS
	.align		4
        /*0060*/ 	.byte	0x04, 0x29
        /*0062*/ 	.short	(.L_22 - .L_21)


	//   ....[0]....
.L_21:
        /*0064*/ 	.word	0xffffffff


	//   ....[1]....
        /*0068*/ 	.word	0xffffffff


	//   ....[2]....
        /*006c*/ 	.word	0xffffffff


	//   ....[3]....
        /*0070*/ 	.word	0xffffffff


	//   ....[4]....
        /*0074*/ 	.word	0xffffffff


	//   ....[5]....
        /*0078*/ 	.word	0xffffffff


	//----- nvinfo : EIATTR_COOP_GROUP_INSTR_OFFSETS
	.align		4
.L_22:
        /*007c*/ 	.byte	0x04, 0x28
        /*007e*/ 	.short	(.L_24 - .L_23)


	//   ....[0]....
.L_23:
        /*0080*/ 	.word	0x00000d40


	//   ....[1]....
        /*0084*/ 	.word	0x00000d60


	//   ....[2]....
        /*0088*/ 	.word	0x00000d80


	//   ....[3]....
        /*008c*/ 	.word	0x00000da0


	//   ....[4]....
        /*0090*/ 	.word	0x00000de0


	//   ....[5]....
        /*0094*/ 	.word	0x00000eb0


	//----- nvinfo : EIATTR_EXIT_INSTR_OFFSETS
	.align		4
.L_24:
        /*0098*/ 	.byte	0x04, 0x1c
        /*009a*/ 	.short	(.L_26 - .L_25)


	//   ....[0]....
.L_25:
        /*009c*/ 	.word	0x00000f30


	//   ....[1]....
        /*00a0*/ 	.word	0x00000f80


	//----- nvinfo : EIATTR_REQNTID
	.align		4
.L_26:
        /*00a4*/ 	.byte	0x04, 0x10
        /*00a6*/ 	.short	(.L_28 - .L_27)
.L_27:
        /*00a8*/ 	.word	0x00000040
        /*00ac*/ 	.word	0x00000001
        /*00b0*/ 	.word	0x00000001


	//----- nvinfo : EIATTR_CBANK_PARAM_SIZE
	.align		4
.L_28:
        /*00b4*/ 	.byte	0x03, 0x19
        /*00b6*/ 	.short	0x0024


	//----- nvinfo : EIATTR_PARAM_CBANK
	.align		4
        /*00b8*/ 	.byte	0x04, 0x0a
        /*00ba*/ 	.short	(.L_30 - .L_29)
	.align		4
.L_29:
        /*00bc*/ 	.word	index@(.nv.constant0.triton_per_fused_add_div_log_mean_mul_pow_sub_1)
        /*00c0*/ 	.short	0x0210
        /*00c2*/ 	.short	0x0024


	//----- nvinfo : EIATTR_SW_WAR
	.align		4
.L_30:
        /*00c4*/ 	.byte	0x04, 0x36
        /*00c6*/ 	.short	(.L_32 - .L_31)
.L_31:
        /*00c8*/ 	.word	0x00000008
.L_32:


//--------------------- .nv.callgraph             --------------------------
	.section	.nv.callgraph,"",@"SHT_CUDA_CALLGRAPH"
	.align	4
	.sectionentsize	8
	.align		4
        /*0000*/ 	.word	0x00000000
	.align		4
        /*0004*/ 	.word	0xffffffff
	.align		4
        /*0008*/ 	.word	0x00000000
	.align		4
        /*000c*/ 	.word	0xfffffffe
	.align		4
        /*0010*/ 	.word	0x00000000
	.align		4
        /*0014*/ 	.word	0xfffffffd
	.align		4
        /*0018*/ 	.word	0x00000000
	.align		4
        /*001c*/ 	.word	0xfffffffc


//--------------------- .nv.constant4             --------------------------
	.section	.nv.constant4,"a",@progbits
	.align	8
	.align		8
.nv.constant4:
        /*0000*/ 	.dword	_$_str


//--------------------- .text.triton_per_fused_add_div_log_mean_mul_pow_sub_1 --------------------------
	.section	.text.triton_per_fused_add_div_log_mean_mul_pow_sub_1,"ax",@progbits
	.sectionflags	@"SHF_BARRIERS=1"
	.align	128
        .global         triton_per_fused_add_div_log_mean_mul_pow_sub_1
        .type           triton_per_fused_add_div_log_mean_mul_pow_sub_1,@function
        .size           triton_per_fused_add_div_log_mean_mul_pow_sub_1,(.L_x_1 - triton_per_fused_add_div_log_mean_mul_pow_sub_1)
        .other          triton_per_fused_add_div_log_mean_mul_pow_sub_1,@"STO_CUDA_ENTRY STV_DEFAULT"
triton_per_fused_add_div_log_mean_mul_pow_sub_1:
.text.triton_per_fused_add_div_log_mean_mul_pow_sub_1:
[----:B------:R-:W0:Y:S02]  /*0000*/  LDC R1, c[0x0][0x28] ;  /* 0x00000a00ff017b82 */ /* 0x000e240000000800 */
[----:B------:R-:W1:Y:S01]  /*0010*/  S2R R23, SR_TID.X ;  /* 0x0000000000177919 */ /* 0x000e620000002100 */
[----:B------:R-:W2:Y:S01]  /*0020*/  LDC.64 R14, c[0x0][0x228] ;  /* 0x00008a00ff0e7b82 */ /* 0x000ea20000000a00 */
[----:B------:R-:W-:-:S07]  /*0030*/  ULDC.64 UR6, c[0x0][0x208] ;  /* 0x0000820000067ab9 */ /* 0x000fce0000000a00 */
[----:B------:R-:W3:Y:S01]  /*0040*/  LDC.64 R8, c[0x0][0x220] ;  /* 0x00008800ff087b82 */ /* 0x000ee20000000a00 */
[----:B-1----:R-:W-:-:S04]  /*0050*/  SHF.R.U32.HI R3, RZ, 0x2, R23 ;  /* 0x00000002ff037819 */ /* 0x002fc80000011617 */
[----:B------:R-:W-:-:S05]  /*0060*/  SGXT.U32 R3, R3, 0x2 ;  /* 0x000000020303781a */ /* 0x000fca0000000000 */
[----:B--2---:R-:W-:Y:S02]  /*0070*/  IMAD.WIDE.U32 R14, R3, 0x4, R14 ;  /* 0x00000004030e7825 */ /* 0x004fe400078e000e */
[----:B------:R-:W1:Y:S04]  /*0080*/  LDC.64 R2, c[0x0][0x210] ;  /* 0x00008400ff027b82 */ /* 0x000e680000000a00 */
[----:B------:R-:W2:Y:S01]  /*0090*/  LDG.E.EL R14, desc[UR6][R14.64] ;  /* 0x000000060e0e7981 */ /* 0x000ea2000c2e1900 */
[----:B------:R-:W-:-:S04]  /*00a0*/  SHF.L.U32 R12, R23, 0x2, RZ ;  /* 0x00000002170c7819 */ /* 0x000fc800000006ff */
[----:B------:R-:W-:-:S05]  /*00b0*/  LOP3.LUT R5, R12, 0xfc, RZ, 0xc0, !PT ;  /* 0x000000fc0c057812 */ /* 0x000fca00078ec0ff */
[----:B---3--:R-:W-:-:S06]  /*00c0*/  IMAD.WIDE.U32 R8, R5, 0x4, R8 ;  /* 0x0000000405087825 */ /* 0x008fcc00078e0008 */
[----:B------:R-:W3:Y:S01]  /*00d0*/  LDG.E.128 R8, desc[UR6][R8.64] ;  /* 0x0000000608087981 */ /* 0x000ee2000c1e1d00 */
[----:B-1----:R-:W-:-:S05]  /*00e0*/  IMAD.WIDE.U32 R2, R5, 0x4, R2 ;  /* 0x0000000405027825 */ /* 0x002fca00078e0002 */
[----:B------:R-:W3:Y:S01]  /*00f0*/  LDG.E.128 R4, desc[UR6][R2.64] ;  /* 0x0000000602047981 */ /* 0x000ee2000c1e1d00 */
[----:B------:R-:W-:Y:S01]  /*0100*/  HFMA2.MMA R16, -RZ, RZ, 1.5048828125, 33.21875 ;  /* 0x3e055027ff107435 */ /* 0x000fe200000001ff */
[----:B--2---:R-:W-:-:S05]  /*0110*/  FMUL R0, R14, 1.4426950216293334961 ;  /* 0x3fb8aa3b0e007820 */ /* 0x004fca0000400000 */
[----:B------:R-:W-:-:S13]  /*0120*/  FSETP.GEU.AND P0, PT, R0, -126, PT ;  /* 0xc2fc00000000780b */ /* 0x000fda0003f0e000 */
[----:B------:R-:W-:-:S04]  /*0130*/  @!P0 FMUL R0, R0, 0.5 ;  /* 0x3f00000000008820 */ /* 0x000fc80000400000 */
[----:B------:R-:W1:Y:S02]  /*0140*/  MUFU.EX2 R17, R0 ;  /* 0x0000000000117308 */ /* 0x000e640000000800 */
[----:B-1----:R-:W-:-:S04]  /*0150*/  @!P0 FMUL R17, R17, R17 ;  /* 0x0000001111118220 */ /* 0x002fc80000400000 */
[----:B------:R-:W-:-:S05]  /*0160*/  FADD R17, R17, 1 ;  /* 0x3f80000011117421 */ /* 0x000fca0000000000 */
[----:B------:R-:W-:-:S04]  /*0170*/  IADD3 R14, R17, -0x3f2aaaab, RZ ;  /* 0xc0d55555110e7810 */ /* 0x000fc80007ffe0ff */
[----:B------:R-:W-:-:S04]  /*0180*/  LOP3.LUT R14, R14, 0xff800000, RZ, 0xc0, !PT ;  /* 0xff8000000e0e7812 */ /* 0x000fc800078ec0ff */
[----:B------:R-:W-:-:S05]  /*0190*/  IADD3 R21, R17, -R14, RZ ;  /* 0x8000000e11157210 */ /* 0x000fca0007ffe0ff */
[----:B------:R-:W-:-:S04]  /*01a0*/  FADD R21, R21, -1 ;  /* 0xbf80000015157421 */ /* 0x000fc80000000000 */
[----:B------:R-:W-:-:S04]  /*01b0*/  FFMA.FTZ R18, R21, -R16, 0.14084610342979431152 ;  /* 0x3e1039f615127423 */ /* 0x000fc80000010810 */
[----:B------:R-:W-:-:S04]  /*01c0*/  FFMA.FTZ R18, R21, R18, -0.12148627638816833496 ;  /* 0xbdf8cdcc15127423 */ /* 0x000fc80000010012 */
[----:B------:R-:W-:-:S04]  /*01d0*/  FFMA.FTZ R18, R21, R18, 0.13980610668659210205 ;  /* 0x3e0f295515127423 */ /* 0x000fc80000010012 */
[----:B------:R-:W-:-:S04]  /*01e0*/  FFMA.FTZ R18, R21, R18, -0.16684235632419586182 ;  /* 0xbe2ad8b915127423 */ /* 0x000fc80000010012 */
[----:B------:R-:W-:Y:S01]  /*01f0*/  FFMA.FTZ R18, R21, R18, 0.20012299716472625732 ;  /* 0x3e4ced0b15127423 */ /* 0x000fe20000010012 */
[----:B------:R-:W-:-:S03]  /*0200*/  ISETP.GE.U32.AND P1, PT, R17, 0x7f800000, PT ;  /* 0x7f8000001100780c */ /* 0x000fc60003f26070 */
[----:B------:R-:W-:-:S04]  /*0210*/  FFMA.FTZ R18, R21, R18, -0.24999669194221496582 ;  /* 0xbe7fff2215127423 */ /* 0x000fc80000010012 */
[----:B------:R-:W-:Y:S01]  /*0220*/  FFMA.FTZ R18, R21, R18, 0.33333182334899902344 ;  /* 0x3eaaaa7815127423 */ /* 0x000fe20000010012 */
[----:B------:R-:W-:-:S03]  /*0230*/  I2FP.F32.S32 R0, R14 ;  /* 0x0000000e00007245 */ /* 0x000fc60000201400 */
[----:B------:R-:W-:-:S04]  /*0240*/  FFMA.FTZ R20, R21, R18, -0.5 ;  /* 0xbf00000015147423 */ /* 0x000fc80000010012 */
[C---:B------:R-:W-:Y:S01]  /*0250*/  FMUL R20, R21.reuse, R20 ;  /* 0x0000001415147220 */ /* 0x040fe20000400000 */
[----:B------:R-:W-:Y:S01]  /*0260*/  FFMA.FTZ R14, R0, 1.1920928955078125e-07, RZ ;  /* 0x34000000000e7823 */ /* 0x000fe200000100ff */
[----:B------:R-:W-:Y:S02]  /*0270*/  @P1 MOV R0, 0x7f800000 ;  /* 0x7f80000000001802 */ /* 0x000fe40000000f00 */
[----:B------:R-:W-:-:S04]  /*0280*/  FFMA.FTZ R15, R21, R20, R21 ;  /* 0x00000014150f7223 */ /* 0x000fc80000010015 */
[----:B------:R-:W-:Y:S01]  /*0290*/  FFMA.FTZ R15, R14, 0.69314718246459960938, R15 ;  /* 0x3f3172180e0f7823 */ /* 0x000fe2000001000f */
[C---:B------:R-:W-:Y:S01]  /*02a0*/  @P1 FFMA.FTZ R15, R17.reuse, R0, +INF ;  /* 0x7f800000110f1423 */ /* 0x040fe20000010000 */
[----:B------:R-:W-:-:S03]  /*02b0*/  FSETP.NEU.AND P0, PT, R17, RZ, PT ;  /* 0x000000ff1100720b */ /* 0x000fc60003f0d000 */
[----:B------:R-:W-:-:S05]  /*02c0*/  FADD R15, R15, 9.9999999747524270788e-07 ;  /* 0x358637bd0f0f7421 */ /* 0x000fca0000000000 */
[----:B------:R-:W-:-:S04]  /*02d0*/  FSEL R15, R15, -INF , P0 ;  /* 0xff8000000f0f7808 */ /* 0x000fc80000000000 */
[C---:B------:R-:W-:Y:S01]  /*02e0*/  FSETP.GEU.AND P2, PT, R15.reuse, 1.175494350822287508e-38, PT ;  /* 0x008000000f00780b */ /* 0x040fe20003f4e000 */
[----:B------:R-:W-:-:S05]  /*02f0*/  FMUL R0, R15, 8388608 ;  /* 0x4b0000000f007820 */ /* 0x000fca0000400000 */
[----:B------:R-:W-:-:S04]  /*0300*/  FSEL R19, R0, R15, !P2 ;  /* 0x0000000f00137208 */ /* 0x000fc80005000000 */
[----:B------:R-:W-:Y:S01]  /*0310*/  IADD3 R0, R19, -0x3f2aaaab, RZ ;  /* 0xc0d5555513007810 */ /* 0x000fe20007ffe0ff */
[----:B------:R-:W-:-:S03]  /*0320*/  FFMA.FTZ R18, R21, R18, -0.5 ;  /* 0xbf00000015127423 */ /* 0x000fc60000010012 */
[----:B------:R-:W-:Y:S01]  /*0330*/  LOP3.LUT R0, R0, 0xff800000, RZ, 0xc0, !PT ;  /* 0xff80000000007812 */ /* 0x000fe200078ec0ff */
[----:B------:R-:W-:-:S03]  /*0340*/  FMUL R20, R21, R18 ;  /* 0x0000001215147220 */ /* 0x000fc60000400000 */
[----:B------:R-:W-:Y:S01]  /*0350*/  IADD3 R27, R19, -R0, RZ ;  /* 0x80000000131b7210 */ /* 0x000fe20007ffe0ff */
[----:B------:R-:W-:Y:S01]  /*0360*/  FFMA.FTZ R25, R21, R20, R21 ;  /* 0x0000001415197223 */ /* 0x000fe20000010015 */
[----:B------:R-:W-:-:S03]  /*0370*/  @P1 MOV R22, 0x7f800000 ;  /* 0x7f80000000161802 */ /* 0x000fc60000000f00 */
[----:B------:R-:W-:Y:S01]  /*0380*/  FADD R27, R27, -1 ;  /* 0xbf8000001b1b7421 */ /* 0x000fe20000000000 */
[----:B------:R-:W-:Y:S01]  /*0390*/  FFMA.FTZ R21, R21, R20, R21 ;  /* 0x0000001415157223 */ /* 0x000fe20000010015 */
[C---:B------:R-:W-:Y:S01]  /*03a0*/  FFMA.FTZ R18, R14.reuse, 0.69314718246459960938, R25 ;  /* 0x3f3172180e127823 */ /* 0x040fe20000010019 */
[----:B------:R-:W-:Y:S01]  /*03b0*/  @P1 FFMA.FTZ R18, R17, R22, +INF ;  /* 0x7f80000011121423 */ /* 0x000fe20000010016 */
[C---:B------:R-:W-:Y:S01]  /*03c0*/  FFMA.FTZ R20, R27.reuse, -R16, 0.14084610342979431152 ;  /* 0x3e1039f61b147423 */ /* 0x040fe20000010810 */
[----:B------:R-:W-:Y:S02]  /*03d0*/  FFMA.FTZ R21, R14, 0.69314718246459960938, R21 ;  /* 0x3f3172180e157823 */ /* 0x000fe40000010015 */
[----:B------:R-:W-:Y:S01]  /*03e0*/  FADD R14, R18, 9.9999999747524270788e-07 ;  /* 0x358637bd120e7421 */ /* 0x000fe20000000000 */
[----:B------:R-:W-:-:S04]  /*03f0*/  FFMA.FTZ R20, R27, R20, -0.12148627638816833496 ;  /* 0xbdf8cdcc1b147423 */ /* 0x000fc80000010014 */
[----:B------:R-:W-:Y:S01]  /*0400*/  FFMA.FTZ R20, R27, R20, 0.13980610668659210205 ;  /* 0x3e0f29551b147423 */ /* 0x000fe20000010014 */
[----:B------:R-:W-:-:S03]  /*0410*/  FSEL R14, R14, -INF , P0 ;  /* 0xff8000000e0e7808 */ /* 0x000fc60000000000 */
[C---:B------:R-:W-:Y:S01]  /*0420*/  FFMA.FTZ R20, R27.reuse, R20, -0.16684235632419586182 ;  /* 0xbe2ad8b91b147423 */ /* 0x040fe20000010014 */
[C---:B------:R-:W-:Y:S01]  /*0430*/  FSETP.GEU.AND P3, PT, R14.reuse, 1.175494350822287508e-38, PT ;  /* 0x008000000e00780b */ /* 0x040fe20003f6e000 */
[----:B------:R-:W-:Y:S02]  /*0440*/  FMUL R25, R14, 8388608 ;  /* 0x4b0000000e197820 */ /* 0x000fe40000400000 */
[----:B------:R-:W-:Y:S01]  /*0450*/  FFMA.FTZ R20, R27, R20, 0.20012299716472625732 ;  /* 0x3e4ced0b1b147423 */ /* 0x000fe20000010014 */
[----:B------:R-:W-:Y:S01]  /*0460*/  MOV R18, R21 ;  /* 0x0000001500127202 */ /* 0x000fe20000000f00 */
[----:B------:R-:W-:Y:S01]  /*0470*/  @P1 FFMA.FTZ R18, R17, R22, +INF ;  /* 0x7f80000011121423 */ /* 0x000fe20000010016 */
[----:B------:R-:W-:Y:S01]  /*0480*/  FSEL R22, R25, R14, !P3 ;  /* 0x0000000e19167208 */ /* 0x000fe20005800000 */
[C---:B------:R-:W-:Y:S01]  /*0490*/  FFMA.FTZ R20, R27.reuse, R20, -0.24999669194221496582 ;  /* 0xbe7fff221b147423 */ /* 0x040fe20000010014 */
[----:B------:R-:W-:Y:S02]  /*04a0*/  @P1 MOV R24, 0x7f800000 ;  /* 0x7f80000000181802 */ /* 0x000fe40000000f00 */
[----:B------:R-:W-:Y:S01]  /*04b0*/  IADD3 R25, R22, -0x3f2aaaab, RZ ;  /* 0xc0d5555516197810 */ /* 0x000fe20007ffe0ff */
[----:B------:R-:W-:-:S03]  /*04c0*/  FFMA.FTZ R20, R27, R20, 0.33333182334899902344 ;  /* 0x3eaaaa781b147423 */ /* 0x000fc60000010014 */
[----:B------:R-:W-:Y:S01]  /*04d0*/  LOP3.LUT R25, R25, 0xff800000, RZ, 0xc0, !PT ;  /* 0xff80000019197812 */ /* 0x000fe200078ec0ff */
[----:B------:R-:W-:Y:S01]  /*04e0*/  FFMA.FTZ R20, R27, R20, -0.5 ;  /* 0xbf0000001b147423 */ /* 0x000fe20000010014 */
[----:B------:R-:W-:Y:S02]  /*04f0*/  @P1 FFMA.FTZ R21, R17, R24, +INF ;  /* 0x7f80000011151423 */ /* 0x000fe40000010018 */
[----:B------:R-:W-:Y:S01]  /*0500*/  IADD3 R24, R22, -R25, RZ ;  /* 0x8000001916187210 */ /* 0x000fe20007ffe0ff */
[----:B------:R-:W-:-:S04]  /*0510*/  FMUL R20, R27, R20 ;  /* 0x000000141b147220 */ /* 0x000fc80000400000 */
[----:B------:R-:W-:Y:S01]  /*0520*/  FFMA.FTZ R17, R27, R20, R27 ;  /* 0x000000141b117223 */ /* 0x000fe2000001001b */
[----:B------:R-:W-:Y:S01]  /*0530*/  FADD R27, R24, -1 ;  /* 0xbf800000181b7421 */ /* 0x000fe20000000000 */
[----:B------:R-:W-:-:S03]  /*0540*/  I2FP.F32.S32 R29, R0 ;  /* 0x00000000001d7245 */ /* 0x000fc60000201400 */
[----:B------:R-:W-:Y:S01]  /*0550*/  FFMA.FTZ R20, R27, -R16, 0.14084610342979431152 ;  /* 0x3e1039f61b147423 */ /* 0x000fe20000010810 */
[----:B------:R-:W-:Y:S02]  /*0560*/  FSEL R0, RZ, -23, P2 ;  /* 0xc1b80000ff007808 */ /* 0x000fe40001000000 */
[----:B------:R-:W-:Y:S01]  /*0570*/  ISETP.GE.U32.AND P1, PT, R19, 0x7f800000, PT ;  /* 0x7f8000001300780c */ /* 0x000fe20003f26070 */
[----:B------:R-:W-:Y:S01]  /*0580*/  FFMA.FTZ R20, R27, R20, -0.12148627638816833496 ;  /* 0xbdf8cdcc1b147423 */ /* 0x000fe20000010014 */
[----:B------:R-:W-:Y:S01]  /*0590*/  FADD R18, R18, 9.9999999747524270788e-07 ;  /* 0x358637bd12127421 */ /* 0x000fe20000000000 */
[----:B------:R-:W-:Y:S02]  /*05a0*/  FFMA.FTZ R0, R29, 1.1920928955078125e-07, R0 ;  /* 0x340000001d007823 */ /* 0x000fe40000010000 */
[C---:B------:R-:W-:Y:S02]  /*05b0*/  FFMA.FTZ R20, R27.reuse, R20, 0.13980610668659210205 ;  /* 0x3e0f29551b147423 */ /* 0x040fe40000010014 */
[----:B------:R-:W-:Y:S01]  /*05c0*/  FFMA.FTZ R17, R0, 0.69314718246459960938, R17 ;  /* 0x3f31721800117823 */ /* 0x000fe20000010011 */
[----:B------:R-:W-:Y:S01]  /*05d0*/  FSEL R0, R18, -INF , P0 ;  /* 0xff80000012007808 */ /* 0x000fe20000000000 */
[----:B------:R-:W-:-:S04]  /*05e0*/  FFMA.FTZ R20, R27, R20, -0.16684235632419586182 ;  /* 0xbe2ad8b91b147423 */ /* 0x000fc80000010014 */
[C---:B------:R-:W-:Y:S01]  /*05f0*/  FFMA.FTZ R20, R27.reuse, R20, 0.20012299716472625732 ;  /* 0x3e4ced0b1b147423 */ /* 0x040fe20000010014 */
[----:B------:R-:W-:Y:S01]  /*0600*/  @P1 MOV R18, 0x7f800000 ;  /* 0x7f80000000121802 */ /* 0x000fe20000000f00 */
[C---:B------:R-:W-:Y:S01]  /*0610*/  FMUL R29, R0.reuse, 8388608 ;  /* 0x4b000000001d7820 */ /* 0x040fe20000400000 */
[----:B------:R-:W-:Y:S01]  /*0620*/  FSETP.GEU.AND P5, PT, R0, 1.175494350822287508e-38, PT ;  /* 0x008000000000780b */ /* 0x000fe20003fae000 */
[----:B------:R-:W-:Y:S02]  /*0630*/  FFMA.FTZ R20, R27, R20, -0.24999669194221496582 ;  /* 0xbe7fff221b147423 */ /* 0x000fe40000010014 */
[----:B------:R-:W-:Y:S01]  /*0640*/  @P1 FFMA.FTZ R17, R19, R18, +INF ;  /* 0x7f80000013111423 */ /* 0x000fe20000010012 */
[----:B------:R-:W-:Y:S01]  /*0650*/  FSEL R18, R29, R0, !P5 ;  /* 0x000000001d127208 */ /* 0x000fe20006800000 */
[----:B------:R-:W-:Y:S01]  /*0660*/  FFMA.FTZ R20, R27, R20, 0.33333182334899902344 ;  /* 0x3eaaaa781b147423 */ /* 0x000fe20000010014 */
[----:B------:R-:W-:Y:S02]  /*0670*/  FSETP.NEU.AND P4, PT, R19, RZ, PT ;  /* 0x000000ff1300720b */ /* 0x000fe40003f8d000 */
[----:B------:R-:W-:Y:S01]  /*0680*/  IADD3 R19, R18, -0x3f2aaaab, RZ ;  /* 0xc0d5555512137810 */ /* 0x000fe20007ffe0ff */
[----:B------:R-:W-:-:S03]  /*0690*/  FFMA.FTZ R20, R27, R20, -0.5 ;  /* 0xbf0000001b147423 */ /* 0x000fc60000010014 */
[----:B------:R-:W-:Y:S01]  /*06a0*/  LOP3.LUT R19, R19, 0xff800000, RZ, 0xc0, !PT ;  /* 0xff80000013137812 */ /* 0x000fe200078ec0ff */
[----:B------:R-:W-:-:S03]  /*06b0*/  FMUL R20, R27, R20 ;  /* 0x000000141b147220 */ /* 0x000fc60000400000 */
[----:B------:R-:W-:Y:S01]  /*06c0*/  IADD3 R26, R18, -R19, RZ ;  /* 0x80000013121a7210 */ /* 0x000fe20007ffe0ff */
[----:B------:R-:W-:Y:S01]  /*06d0*/  FFMA.FTZ R20, R27, R20, R27 ;  /* 0x000000141b147223 */ /* 0x000fe2000001001b */
[----:B------:R-:W-:Y:S02]  /*06e0*/  I2FP.F32.S32 R24, R25 ;  /* 0x0000001900187245 */ /* 0x000fe40000201400 */
[----:B------:R-:W-:Y:S01]  /*06f0*/  FSEL R27, RZ, -23, P3 ;  /* 0xc1b80000ff1b7808 */ /* 0x000fe20001800000 */
[----:B------:R-:W-:-:S04]  /*0700*/  FADD R25, R26, -1 ;  /* 0xbf8000001a197421 */ /* 0x000fc80000000000 */
[----:B------:R-:W-:Y:S01]  /*0710*/  FFMA.FTZ R27, R24, 1.1920928955078125e-07, R27 ;  /* 0x34000000181b7823 */ /* 0x000fe2000001001b */
[----:B------:R-:W-:-:S04]  /*0720*/  FFMA.FTZ R24, R25, -R16, 0.14084610342979431152 ;  /* 0x3e1039f619187423 */ /* 0x000fc80000010810 */
[----:B------:R-:W-:-:S04]  /*0730*/  FFMA.FTZ R24, R25, R24, -0.12148627638816833496 ;  /* 0xbdf8cdcc19187423 */ /* 0x000fc80000010018 */
[----:B------:R-:W-:-:S04]  /*0740*/  FFMA.FTZ R24, R25, R24, 0.13980610668659210205 ;  /* 0x3e0f295519187423 */ /* 0x000fc80000010018 */
[----:B------:R-:W-:-:S04]  /*0750*/  FFMA.FTZ R24, R25, R24, -0.16684235632419586182 ;  /* 0xbe2ad8b919187423 */ /* 0x000fc80000010018 */
[----:B------:R-:W-:-:S04]  /*0760*/  FFMA.FTZ R24, R25, R24, 0.20012299716472625732 ;  /* 0x3e4ced0b19187423 */ /* 0x000fc80000010018 */
[----:B------:R-:W-:-:S04]  /*0770*/  FFMA.FTZ R24, R25, R24, -0.24999669194221496582 ;  /* 0xbe7fff2219187423 */ /* 0x000fc80000010018 */
[----:B------:R-:W-:-:S04]  /*0780*/  FFMA.FTZ R24, R25, R24, 0.33333182334899902344 ;  /* 0x3eaaaa7819187423 */ /* 0x000fc80000010018 */
[----:B------:R-:W-:Y:S01]  /*0790*/  FFMA.FTZ R24, R25, R24, -0.5 ;  /* 0xbf00000019187423 */ /* 0x000fe20000010018 */
[----:B------:R-:W-:-:S03]  /*07a0*/  ISETP.GE.U32.AND P2, PT, R22, 0x7f800000, PT ;  /* 0x7f8000001600780c */ /* 0x000fc60003f46070 */
[----:B------:R-:W-:-:S04]  /*07b0*/  FMUL R24, R25, R24 ;  /* 0x0000001819187220 */ /* 0x000fc80000400000 */
[----:B------:R-:W-:Y:S01]  /*07c0*/  FFMA.FTZ R25, R25, R24, R25 ;  /* 0x0000001819197223 */ /* 0x000fe20000010019 */
[----:B------:R-:W-:Y:S01]  /*07d0*/  FADD R24, R21, 9.9999999747524270788e-07 ;  /* 0x358637bd15187421 */ /* 0x000fe20000000000 */
[----:B------:R-:W-:Y:S02]  /*07e0*/  I2FP.F32.S32 R21, R19 ;  /* 0x0000001300157245 */ /* 0x000fe40000201400 */
[----:B------:R-:W-:Y:S02]  /*07f0*/  FSEL R26, RZ, -23, P5 ;  /* 0xc1b80000ff1a7808 */ /* 0x000fe40002800000 */
[----:B------:R-:W-:-:S03]  /*0800*/  FSEL R19, R24, -INF , P0 ;  /* 0xff80000018137808 */ /* 0x000fc60000000000 */
[----:B------:R-:W-:Y:S01]  /*0810*/  FFMA.FTZ R26, R21, 1.1920928955078125e-07, R26 ;  /* 0x34000000151a7823 */ /* 0x000fe2000001001a */
[----:B------:R-:W-:Y:S01]  /*0820*/  @P2 MOV R21, 0x7f800000 ;  /* 0x7f80000000152802 */ /* 0x000fe20000000f00 */
[C---:B------:R-:W-:Y:S01]  /*0830*/  FMUL R24, R19.reuse, 8388608 ;  /* 0x4b00000013187820 */ /* 0x040fe20000400000 */
[----:B------:R-:W-:Y:S01]  /*0840*/  FSETP.GEU.AND P1, PT, R19, 1.175494350822287508e-38, PT ;  /* 0x008000001300780b */ /* 0x000fe20003f2e000 */
[----:B------:R-:W-:Y:S02]  /*0850*/  FFMA.FTZ R20, R27, 0.69314718246459960938, R20 ;  /* 0x3f3172181b147823 */ /* 0x000fe40000010014 */
[----:B------:R-:W-:Y:S01]  /*0860*/  @P2 FFMA.FTZ R20, R22, R21, +INF ;  /* 0x7f80000016142423 */ /* 0x000fe20000010015 */
[----:B------:R-:W-:-:S04]  /*0870*/  FSEL R21, R24, R19, !P1 ;  /* 0x0000001318157208 */ /* 0x000fc80004800000 */
[----:B------:R-:W-:Y:S02]  /*0880*/  IADD3 R24, R21, -0x3f2aaaab, RZ ;  /* 0xc0d5555515187810 */ /* 0x000fe40007ffe0ff */
[----:B------:R-:W-:Y:S02]  /*0890*/  FSETP.GT.AND P2, PT, |R15|, 8.50705917302346158658e+37, PT ;  /* 0x7e8000000f00780b */ /* 0x000fe40003f44200 */
[----:B------:R-:W-:Y:S02]  /*08a0*/  LOP3.LUT R24, R24, 0xff800000, RZ, 0xc0, !PT ;  /* 0xff80000018187812 */ /* 0x000fe400078ec0ff */
[----:B------:R-:W-:Y:S01]  /*08b0*/  FSETP.NEU.AND P5, PT, R22, RZ, PT ;  /* 0x000000ff1600720b */ /* 0x000fe20003fad000 */
[----:B------:R-:W-:Y:S01]  /*08c0*/  FFMA.FTZ R22, R26, 0.69314718246459960938, R25 ;  /* 0x3f3172181a167823 */ /* 0x000fe20000010019 */
[----:B------:R-:W-:Y:S01]  /*08d0*/  IADD3 R25, R21, -R24, RZ ;  /* 0x8000001815197210 */ /* 0x000fe20007ffe0ff */
[----:B---3--:R-:W-:Y:S01]  /*08e0*/  FADD R4, R4, -R8 ;  /* 0x8000000804047221 */ /* 0x008fe20000000000 */
[----:B------:R-:W-:-:S03]  /*08f0*/  ISETP.GE.U32.AND P0, PT, R18, 0x7f800000, PT ;  /* 0x7f8000001200780c */ /* 0x000fc60003f06070 */
[----:B------:R-:W-:Y:S01]  /*0900*/  FADD R25, R25, -1 ;  /* 0xbf80000019197421 */ /* 0x000fe20000000000 */
[----:B------:R-:W-:Y:S01]  /*0910*/  FMUL R8, R4, R4 ;  /* 0x0000000404087220 */ /* 0x000fe20000400000 */
[C---:B------:R-:W-:Y:S01]  /*0920*/  FSETP.GEU.AND P3, PT, |R15|.reuse, 1.175494350822287508e-38, PT ;  /* 0x008000000f00780b */ /* 0x040fe20003f6e200 */
[----:B------:R-:W-:Y:S01]  /*0930*/  @P2 FMUL R15, R15, 0.25 ;  /* 0x3e8000000f0f2820 */ /* 0x000fe20000400000 */
[C---:B------:R-:W-:Y:S01]  /*0940*/  FFMA.FTZ R16, R25.reuse, -R16, 0.14084610342979431152 ;  /* 0x3e1039f619107423 */ /* 0x040fe20000010810 */
[----:B------:R-:W-:Y:S01]  /*0950*/  @P2 FMUL R8, R8, 0.25 ;  /* 0x3e80000008082820 */ /* 0x000fe20000400000 */
[C---:B------:R-:W-:Y:S02]  /*0960*/  FSETP.GT.AND P2, PT, |R14|.reuse, 8.50705917302346158658e+37, PT ;  /* 0x7e8000000e00780b */ /* 0x040fe40003f44200 */
[----:B------:R-:W-:Y:S01]  /*0970*/  FFMA.FTZ R16, R25, R16, -0.12148627638816833496 ;  /* 0xbdf8cdcc19107423 */ /* 0x000fe20000010010 */
[----:B------:R-:W-:Y:S01]  /*0980*/  FSETP.GEU.AND P6, PT, |R14|, 1.175494350822287508e-38, PT ;  /* 0x008000000e00780b */ /* 0x000fe20003fce200 */
[----:B------:R-:W-:Y:S01]  /*0990*/  FADD R5, R5, -R9 ;  /* 0x8000000905057221 */ /* 0x000fe20000000000 */
[----:B------:R-:W-:Y:S01]  /*09a0*/  @P0 MOV R27, 0x7f800000 ;  /* 0x7f800000001b0802 */ /* 0x000fe20000000f00 */
[----:B------:R-:W-:-:S02]  /*09b0*/  FFMA.FTZ R16, R25, R16, 0.13980610668659210205 ;  /* 0x3e0f295519107423 */ /* 0x000fc40000010010 */
[----:B------:R-:W-:Y:S02]  /*09c0*/  FMUL R9, R5, R5 ;  /* 0x0000000505097220 */ /* 0x000fe40000400000 */
[----:B------:R-:W-:Y:S01]  /*09d0*/  @P0 FFMA.FTZ R22, R18, R27, +INF ;  /* 0x7f80000012160423 */ /* 0x000fe2000001001b */
[----:B------:R-:W-:Y:S01]  /*09e0*/  FFMA.FTZ R16, R25, R16, -0.16684235632419586182 ;  /* 0xbe2ad8b919107423 */ /* 0x000fe20000010010 */
[----:B------:R-:W-:Y:S01]  /*09f0*/  FSETP.GT.AND P0, PT, |R0|, 8.50705917302346158658e+37, PT ;  /* 0x7e8000000000780b */ /* 0x000fe20003f04200 */
[----:B------:R-:W-:Y:S01]  /*0a00*/  @P2 FMUL R9, R9, 0.25 ;  /* 0x3e80000009092820 */ /* 0x000fe20000400000 */
[----:B------:R-:W-:Y:S01]  /*0a10*/  @P2 FMUL R14, R14, 0.25 ;  /* 0x3e8000000e0e2820 */ /* 0x000fe20000400000 */
[----:B------:R-:W-:Y:S01]  /*0a20*/  FSEL R17, R17, -INF , P4 ;  /* 0xff80000011117808 */ /* 0x000fe20002000000 */
[----:B------:R-:W-:Y:S01]  /*0a30*/  FFMA.FTZ R16, R25, R16, 0.20012299716472625732 ;  /* 0x3e4ced0b19107423 */ /* 0x000fe20000010010 */
[----:B------:R-:W-:Y:S01]  /*0a40*/  FSETP.GEU.AND P4, PT, |R0|, 1.175494350822287508e-38, PT ;  /* 0x008000000000780b */ /* 0x000fe20003f8e200 */
[----:B------:R-:W-:Y:S01]  /*0a50*/  @!P6 FMUL R9, R9, 16777216 ;  /* 0x4b8000000909e820 */ /* 0x000fe20000400000 */
[----:B------:R-:W-:Y:S01]  /*0a60*/  @!P6 FMUL R14, R14, 16777216 ;  /* 0x4b8000000e0ee820 */ /* 0x000fe20000400000 */
[----:B------:R-:W-:Y:S01]  /*0a70*/  FFMA.FTZ R16, R25, R16, -0.24999669194221496582 ;  /* 0xbe7fff2219107423 */ /* 0x000fe20000010010 */
[----:B------:R-:W-:-:S02]  /*0a80*/  FSETP.GT.AND P6, PT, |R19|, 8.50705917302346158658e+37, PT ;  /* 0x7e8000001300780b */ /* 0x000fc40003fc4200 */
[----:B------:R-:W-:Y:S01]  /*0a90*/  FSETP.NEU.AND P2, PT, R18, RZ, PT ;  /* 0x000000ff1200720b */ /* 0x000fe20003f4d000 */
[----:B------:R-:W-:Y:S01]  /*0aa0*/  FFMA.FTZ R18, R25, R16, 0.33333182334899902344 ;  /* 0x3eaaaa7819127423 */ /* 0x000fe20000010010 */
[----:B------:R-:W-:Y:S01]  /*0ab0*/  FSEL R20, R20, -INF , P5 ;  /* 0xff80000014147808 */ /* 0x000fe20002800000 */
[----:B------:R-:W-:Y:S01]  /*0ac0*/  @P0 FMUL R0, R0, 0.25 ;  /* 0x3e80000000000820 */ /* 0x000fe20000400000 */
[----:B------:R-:W-:Y:S02]  /*0ad0*/  FSETP.GEU.AND P5, PT, |R19|, 1.175494350822287508e-38, PT ;  /* 0x008000001300780b */ /* 0x000fe40003fae200 */
[----:B------:R-:W-:Y:S02]  /*0ae0*/  FSEL R16, RZ, -23, P1 ;  /* 0xc1b80000ff107808 */ /* 0x000fe40000800000 */
[----:B------:R-:W-:Y:S01]  /*0af0*/  ISETP.GE.U32.AND P1, PT, R21, 0x7f800000, PT ;  /* 0x7f8000001500780c */ /* 0x000fe20003f26070 */
[----:B------:R-:W1:Y:S01]  /*0b00*/  MUFU.RCP R27, R14 ;  /* 0x0000000e001b7308 */ /* 0x000e620000001000 */
[----:B------:R-:W-:Y:S01]  /*0b10*/  @!P3 FMUL R15, R15, 16777216 ;  /* 0x4b8000000f0fb820 */ /* 0x000fe20000400000 */
[----:B------:R-:W-:Y:S01]  /*0b20*/  @!P4 FMUL R0, R0, 16777216 ;  /* 0x4b8000000000c820 */ /* 0x000fe20000400000 */
[----:B------:R-:W-:Y:S01]  /*0b30*/  FFMA.FTZ R18, R25, R18, -0.5 ;  /* 0xbf00000019127423 */ /* 0x000fe20000010012 */
[----:B------:R-:W-:Y:S01]  /*0b40*/  FADD R6, R6, -R10 ;  /* 0x8000000a06067221 */ /* 0x000fe20000000000 */
[----:B------:R-:W-:Y:S01]  /*0b50*/  @P6 FMUL R19, R19, 0.25 ;  /* 0x3e80000013136820 */ /* 0x000fe20000400000 */
[----:B------:R-:W-:Y:S01]  /*0b60*/  I2FP.F32.S32 R29, R24 ;  /* 0x00000018001d7245 */ /* 0x000fe20000201400 */
[----:B------:R-:W-:Y:S01]  /*0b70*/  FMUL R18, R25, R18 ;  /* 0x0000001219127220 */ /* 0x000fe20000400000 */
[----:B------:R2:W3:Y:S01]  /*0b80*/  MUFU.RCP R10, R15 ;  /* 0x0000000f000a7308 */ /* 0x0004e20000001000 */
[----:B------:R-:W-:-:S02]  /*0b90*/  @!P5 FMUL R19, R19, 16777216 ;  /* 0x4b8000001313d820 */ /* 0x000fc40000400000 */
[----:B------:R-:W-:Y:S01]  /*0ba0*/  FFMA.FTZ R25, R25, R18, R25 ;  /* 0x0000001219197223 */ /* 0x000fe20000010019 */
[----:B------:R-:W-:-:S04]  /*0bb0*/  FFMA.FTZ R16, R29, 1.1920928955078125e-07, R16 ;  /* 0x340000001d107823 */ /* 0x000fc80000010010 */
[----:B------:R-:W4:Y:S01]  /*0bc0*/  MUFU.RCP R0, R0 ;  /* 0x0000000000007308 */ /* 0x000f220000001000 */
[----:B--2---:R-:W-:Y:S01]  /*0bd0*/  FMUL R15, R6, R6 ;  /* 0x00000006060f7220 */ /* 0x004fe20000400000 */
[----:B------:R-:W-:Y:S01]  /*0be0*/  @P1 MOV R18, 0x7f800000 ;  /* 0x7f80000000121802 */ /* 0x000fe20000000f00 */
[----:B------:R-:W-:Y:S01]  /*0bf0*/  FADD R7, R7, -R11 ;  /* 0x8000000b07077221 */ /* 0x000fe20000000000 */
[----:B------:R-:W-:Y:S01]  /*0c00*/  FFMA.FTZ R16, R16, 0.69314718246459960938, R25 ;  /* 0x3f31721810107823 */ /* 0x000fe20000010019 */
[----:B------:R-:W-:Y:S01]  /*0c10*/  @P0 FMUL R15, R15, 0.25 ;  /* 0x3e8000000f0f0820 */ /* 0x000fe20000400000 */
[----:B-1----:R-:W-:Y:S02]  /*0c20*/  FFMA R20, R27, R9, R20 ;  /* 0x000000091b147223 */ /* 0x002fe40000000014 */
[----:B------:R-:W1:Y:S01]  /*0c30*/  MUFU.RCP R14, R19 ;  /* 0x00000013000e7308 */ /* 0x000e620000001000 */
[C---:B------:R-:W-:Y:S01]  /*0c40*/  FSETP.NEU.AND P0, PT, R21.reuse, RZ, PT ;  /* 0x000000ff1500720b */ /* 0x040fe20003f0d000 */
[----:B------:R-:W-:Y:S01]  /*0c50*/  @P1 FFMA.FTZ R16, R21, R18, +INF ;  /* 0x7f80000015101423 */ /* 0x000fe20000010012 */
[----:B------:R-:W-:Y:S01]  /*0c60*/  @!P3 FMUL R8, R8, 16777216 ;  /* 0x4b8000000808b820 */ /* 0x000fe20000400000 */
[----:B------:R-:W-:Y:S01]  /*0c70*/  FMUL R9, R7, R7 ;  /* 0x0000000707097220 */ /* 0x000fe20000400000 */
[----:B------:R-:W-:Y:S01]  /*0c80*/  FSEL R21, R22, -INF , P2 ;  /* 0xff80000016157808 */ /* 0x000fe20001000000 */
[----:B------:R-:W-:Y:S01]  /*0c90*/  @!P4 FMUL R15, R15, 16777216 ;  /* 0x4b8000000f0fc820 */ /* 0x000fe20000400000 */
[----:B---3--:R-:W-:Y:S01]  /*0ca0*/  FFMA R10, R10, R8, R17 ;  /* 0x000000080a0a7223 */ /* 0x008fe20000000011 */
[----:B------:R-:W-:Y:S01]  /*0cb0*/  @P6 FMUL R9, R9, 0.25 ;  /* 0x3e80000009096820 */ /* 0x000fe20000400000 */
[----:B------:R-:W-:Y:S01]  /*0cc0*/  FMUL R11, R20, 0.5 ;  /* 0x3f000000140b7820 */ /* 0x000fe20000400000 */
[----:B----4-:R-:W-:Y:S01]  /*0cd0*/  FFMA R0, R0, R15, R21 ;  /* 0x0000000f00007223 */ /* 0x010fe20000000015 */
[----:B------:R-:W-:Y:S01]  /*0ce0*/  FSEL R15, R16, -INF , P0 ;  /* 0xff800000100f7808 */ /* 0x000fe20000000000 */
[----:B------:R-:W-:Y:S01]  /*0cf0*/  @!P5 FMUL R9, R9, 16777216 ;  /* 0x4b8000000909d820 */ /* 0x000fe20000400000 */
[----:B------:R-:W-:-:S03]  /*0d00*/  FFMA R11, R10, 0.5, R11 ;  /* 0x3f0000000a0b7823 */ /* 0x000fc6000000000b */
[----:B-1----:R-:W-:Y:S01]  /*0d10*/  FFMA R14, R14, R9, R15 ;  /* 0x000000090e0e7223 */ /* 0x002fe2000000000f */
[----:B------:R-:W-:-:S04]  /*0d20*/  FFMA R11, R0, 0.5, R11 ;  /* 0x3f000000000b7823 */ /* 0x000fc8000000000b */
[----:B------:R-:W-:-:S05]  /*0d30*/  FFMA R11, R14, 0.5, R11 ;  /* 0x3f0000000e0b7823 */ /* 0x000fca000000000b */
[----:B------:R-:W1:Y:S02]  /*0d40*/  SHFL.BFLY PT, R0, R11, 0x10, 0x1f ;  /* 0x0e001f000b007f89 */ /* 0x000e6400000e0000 */
[----:B-1----:R-:W-:-:S05]  /*0d50*/  FADD R0, R11, R0 ;  /* 0x000000000b007221 */ /* 0x002fca0000000000 */
[----:B------:R-:W1:Y:S02]  /*0d60*/  SHFL.BFLY PT, R9, R0, 0x8, 0x1f ;  /* 0x0d001f0000097f89 */ /* 0x000e6400000e0000 */
[----:B-1----:R-:W-:-:S05]  /*0d70*/  FADD R9, R0, R9 ;  /* 0x0000000900097221 */ /* 0x002fca0000000000 */
[----:B------:R-:W1:Y:S02]  /*0d80*/  SHFL.BFLY PT, R8, R9, 0x4, 0x1f ;  /* 0x0c801f0009087f89 */ /* 0x000e6400000e0000 */
[----:B-1----:R-:W-:-:S05]  /*0d90*/  FADD R8, R9, R8 ;  /* 0x0000000809087221 */ /* 0x002fca0000000000 */
[----:B------:R-:W1:Y:S01]  /*0da0*/  SHFL.BFLY PT, R15, R8, 0x2, 0x1f ;  /* 0x0c401f00080f7f89 */ /* 0x000e6200000e0000 */
[----:B------:R-:W2:Y:S01]  /*0db0*/  S2UR UR5, SR_CgaCtaId ;  /* 0x00000000000579c3 */ /* 0x000ea20000008800 */
[----:B------:R-:W-:Y:S01]  /*0dc0*/  LOP3.LUT P0, RZ, R23, 0x1f, RZ, 0xc0, !PT ;  /* 0x0000001f17ff7812 */ /* 0x000fe2000780c0ff */
[----:B-1----:R-:W-:-:S05]  /*0dd0*/  FADD R15, R8, R15 ;  /* 0x0000000f080f7221 */ /* 0x002fca0000000000 */
[----:B------:R-:W1:Y:S01]  /*0de0*/  SHFL.BFLY PT, R10, R15, 0x1, 0x1f ;  /* 0x0c201f000f0a7f89 */ /* 0x000e6200000e0000 */
[----:B------:R-:W-:Y:S01]  /*0df0*/  UMOV UR4, 0x400 ;  /* 0x0000040000047882 */ /* 0x000fe20000000000 */
[----:B------:R-:W-:Y:S01]  /*0e00*/  SHF.R.U32.HI R0, RZ, 0x3, R23 ;  /* 0x00000003ff007819 */ /* 0x000fe20000011617 */
[----:B--2---:R-:W-:-:S03]  /*0e10*/  UPRMT UR4, UR5, 0x654, UR4 ;  /* 0x0000065405047896 */ /* 0x004fc60008000004 */
[----:B------:R-:W-:Y:S01]  /*0e20*/  LOP3.LUT R0, R0, 0x4, RZ, 0xc0, !PT ;  /* 0x0000000400007812 */ /* 0x000fe200078ec0ff */
[----:B-1----:R-:W-:-:S05]  /*0e30*/  FADD R11, R15, R10 ;  /* 0x0000000a0f0b7221 */ /* 0x002fca0000000000 */
[----:B------:R-:W-:Y:S01]  /*0e40*/  @!P0 STS [R0+UR4], R11 ;  /* 0x0000000b00008988 */ /* 0x000fe20008000804 */
[----:B------:R-:W-:Y:S01]  /*0e50*/  BAR.SYNC.DEFER_BLOCKING 0x0 ;  /* 0x0000000000007b1d */ /* 0x000fe20000010000 */
[----:B------:R-:W-:-:S13]  /*0e60*/  ISETP.GE.AND P1, PT, R23, 0x2, PT ;  /* 0x000000021700780c */ /* 0x000fda0003f26270 */
[----:B------:R-:W1:Y:S01]  /*0e70*/  @!P1 LDS R13, [R12+UR4] ;  /* 0x000000040c0d9984 */ /* 0x000e620008000800 */
[----:B------:R-:W-:-:S04]  /*0e80*/  LOP3.LUT R9, R23, 0x1, RZ, 0xc0, !PT ;  /* 0x0000000117097812 */ /* 0x000fc800078ec0ff */
[----:B------:R-:W-:-:S04]  /*0e90*/  ISETP.NE.U32.AND P0, PT, R9, 0x1, PT ;  /* 0x000000010900780c */ /* 0x000fc80003f05070 */
[----:B------:R-:W-:Y:S01]  /*0ea0*/  ISETP.LT.AND P0, PT, R23, 0x2, P0 ;  /* 0x000000021700780c */ /* 0x000fe20000701270 */
[----:B-1----:R-:W1:Y:S02]  /*0eb0*/  SHFL.BFLY PT, R8, R13, 0x1, 0x1f ;  /* 0x0c201f000d087f89 */ /* 0x002e6400000e0000 */
[----:B-1----:R-:W-:-:S10]  /*0ec0*/  FADD R9, R13, R8 ;  /* 0x000000080d097221 */ /* 0x002fd40000000000 */
[----:B------:R1:W-:Y:S01]  /*0ed0*/  @P0 STS [R12+UR4], R9 ;  /* 0x000000090c000988 */ /* 0x0003e20008000804 */
[----:B------:R-:W-:Y:S01]  /*0ee0*/  BAR.SYNC.DEFER_BLOCKING 0x0 ;  /* 0x0000000000007b1d */ /* 0x000fe20000010000 */
[----:B------:R-:W-:-:S05]  /*0ef0*/  LOP3.LUT P0, RZ, R23, 0x3f, RZ, 0xc0, !PT ;  /* 0x0000003f17ff7812 */ /* 0x000fca000780c0ff */
[----:B------:R-:W2:Y:S04]  /*0f00*/  LDS R8, [UR4] ;  /* 0x00000004ff087984 */ /* 0x000ea80008000800 */
[----:B------:R1:W-:Y:S01]  /*0f10*/  STG.E.128 desc[UR6][R2.64], R4 ;  /* 0x0000000402007986 */ /* 0x0003e2000c101d06 */
[----:B------:R-:W-:Y:S06]  /*0f20*/  BAR.SYNC.DEFER_BLOCKING 0x0 ;  /* 0x0000000000007b1d */ /* 0x000fec0000010000 */
[----:B-1----:R-:W-:Y:S05]  /*0f30*/  @P0 EXIT ;  /* 0x000000000000094d */ /* 0x002fea0003800000 */
[----:B------:R-:W0:Y:S01]  /*0f40*/  LDC.64 R2, c[0x0][0x218] ;  /* 0x00008600ff027b82 */ /* 0x000e220000000a00 */
[----:B--2---:R-:W-:-:S04]  /*0f50*/  FADD R8, RZ, R8 ;  /* 0x00000008ff087221 */ /* 0x004fc80000000000 */
[----:B------:R-:W-:-:S05]  /*0f60*/  FMUL R5, R8, 0.00390625 ;  /* 0x3b80000008057820 */ /* 0x000fca0000400000 */
[----:B0-----:R-:W-:Y:S01]  /*0f70*/  STG.E desc[UR6][R2.64], R5 ;  /* 0x0000000502007986 */ /* 0x001fe2000c101906 */
[----:B------:R-:W-:Y:S05]  /*0f80*/  EXIT ;  /* 0x000000000000794d */ /* 0x000fea0003800000 */
.L_x_0:
[----:B------:R-:W-:-:S00]  /*0f90*/  BRA `(.L_x_0) ;  /* 0xfffffffc00fc7947 */ /* 0x000fc0000383ffff */
[----:B------:R-:W-:-:S00]  /*0fa0*/  NOP ;  /* 0x0000000000007918 */ /* 0x000fc00000000000 */
        /* <DEDUP_REMOVED lines=13> */
.L_x_1:


//--------------------- .nv.global.init           --------------------------
	.section	.nv.global.init,"aw",@progbits
.nv.global.init:
	.type		_$_str,@object
	.size		_$_str,(.L_0 - _$_str)
_$_str:
        /*0000*/ 	.byte	0x5f, 0x5f, 0x43, 0x55, 0x44, 0x41, 0x5f, 0x46, 0x54, 0x5a, 0x00
.L_0:


//--------------------- .nv.shared.triton_per_fused_add_div_log_mean_mul_pow_sub_1 --------------------------
	.section	.nv.shared.triton_per_fused_add_div_log_mean_mul_pow_sub_1,"aw",@nobits
	.sectionflags	@""
	.align	16
	.zero		1024


//--------------------- .nv.constant0.triton_per_fused_add_div_log_mean_mul_pow_sub_1 --------------------------
	.section	.nv.constant0.triton_per_fused_add_div_log_mean_mul_pow_sub_1,"a",@progbits
	.sectionflags	@""
	.align	4
.nv.constant0.triton_per_fused_add_div_log_mean_mul_pow_sub_1:
	.zero		564
